//
// Generated by NVIDIA NVVM Compiler
//
// Compiler Build ID: CL-36424714
// Cuda compilation tools, release 13.0, V13.0.88
// Based on NVVM 20.0.0
//

.version 9.0
.target sm_100
.address_size 64

	// .globl	_Z8subOnGPUPfS_S_i

.visible .entry _Z8subOnGPUPfS_S_i(
	.param .u64 .ptr .align 1 _Z8subOnGPUPfS_S_i_param_0,
	.param .u64 .ptr .align 1 _Z8subOnGPUPfS_S_i_param_1,
	.param .u64 .ptr .align 1 _Z8subOnGPUPfS_S_i_param_2,
	.param .u32 _Z8subOnGPUPfS_S_i_param_3
)
{
	.reg .pred 	%p<2>;
	.reg .b32 	%r<6>;
	.reg .b32 	%f<4>;
	.reg .b64 	%rd<11>;

	ld.param.u64 	%rd1, [_Z8subOnGPUPfS_S_i_param_0];
	ld.param.u64 	%rd2, [_Z8subOnGPUPfS_S_i_param_1];
	ld.param.u64 	%rd3, [_Z8subOnGPUPfS_S_i_param_2];
	ld.param.u32 	%r2, [_Z8subOnGPUPfS_S_i_param_3];
	mov.u32 	%r3, %tid.x;
	mov.u32 	%r4, %ctaid.x;
	mov.u32 	%r5, %ntid.x;
	mad.lo.s32 	%r1, %r4, %r5, %r3;
	setp.ge.s32 	%p1, %r1, %r2;
	@%p1 bra 	$L__BB0_2;
	cvta.to.global.u64 	%rd4, %rd1;
	cvta.to.global.u64 	%rd5, %rd2;
	cvta.to.global.u64 	%rd6, %rd3;
	mul.wide.s32 	%rd7, %r1, 4;
	add.s64 	%rd8, %rd4, %rd7;
	ld.global.f32 	%f1, [%rd8];
	add.s64 	%rd9, %rd5, %rd7;
	ld.global.f32 	%f2, [%rd9];
	sub.f32 	%f3, %f1, %f2;
	add.s64 	%rd10, %rd6, %rd7;
	st.global.f32 	[%rd10], %f3;
$L__BB0_2:
	ret;

}


// ===== COMPILED SASS (sm_100) =====

	.target	sm_100

	.elftype	@"ET_EXEC"


//--------------------- .note.nv.tkinfo           --------------------------
	.section	.note.nv.tkinfo,"",@"SHT_NOTE"
	.sectionflags	@"SHF_NOTE_NV_TKINFO"
	.tkinfo
        /*0018*/ 	.word	0x00000002
        /*0030*/ 	.string	""
        /*0030*/ 	.string	"ptxas"
        /*0030*/ 	.string	"Cuda compilation tools, release 13.0, V13.0.88"
        /*0030*/ 	.string	"Build cuda_13.0.r13.0/compiler.36424714_0"
        /*0030*/ 	.string	"-arch sm_100 -m 64 "



//--------------------- .note.nv.cuinfo           --------------------------
	.section	.note.nv.cuinfo,"",@"SHT_NOTE"
	.sectionflags	@"SHF_NOTE_NV_CUINFO"
        /*0018*/ 	.short	0x0002
        /*001a*/ 	.short	0x0064
        /*001c*/ 	.short	0x0082
	.zero		2


//--------------------- .nv.info                  --------------------------
	.section	.nv.info,"",@"SHT_CUDA_INFO"
	.align	4


	//----- nvinfo : EIATTR_REGCOUNT
	.align		4
        /*0000*/ 	.byte	0x04, 0x2f
        /*0002*/ 	.short	(.L_1 - .L_0)
	.align		4
.L_0:
        /*0004*/ 	.word	index@(_Z8subOnGPUPfS_S_i)
        /*0008*/ 	.word	0x0000000c


	//----- nvinfo : EIATTR_FRAME_SIZE
	.align		4
.L_1:
        /*000c*/ 	.byte	0x04, 0x11
        /*000e*/ 	.short	(.L_3 - .L_2)
	.align		4
.L_2:
        /*0010*/ 	.word	index@(_Z8subOnGPUPfS_S_i)
        /*0014*/ 	.word	0x00000000


	//----- nvinfo : EIATTR_MIN_STACK_SIZE
	.align		4
.L_3:
        /*0018*/ 	.byte	0x04, 0x12
        /*001a*/ 	.short	(.L_5 - .L_4)
	.align		4
.L_4:
        /*001c*/ 	.word	index@(_Z8subOnGPUPfS_S_i)
        /*0020*/ 	.word	0x00000000
.L_5:


//--------------------- .nv.compat                --------------------------
	.section	.nv.compat,"",@"SHT_CUDA_COMPAT_INFO"
	.align	4
        /*0000*/ 	.byte	0x02, 0x09, 0x00, 0x00, 0x02, 0x02, 0x01, 0x00, 0x02, 0x05, 0x05, 0x00, 0x03, 0x07, 0x01, 0x01
        /*0010*/ 	.byte	0x02, 0x03, 0x00, 0x00, 0x02, 0x06, 0x01, 0x00, 0x04, 0x0b, 0x08, 0x00, 0x09, 0x00, 0x00, 0x00
        /*0020*/ 	.byte	0x00, 0x00, 0x00, 0x00


//--------------------- .nv.info._Z8subOnGPUPfS_S_i --------------------------
	.section	.nv.info._Z8subOnGPUPfS_S_i,"",@"SHT_CUDA_INFO"
	.sectionflags	@""
	.align	4


	//----- nvinfo : EIATTR_CUDA_API_VERSION
	.align		4
        /*0000*/ 	.byte	0x04, 0x37
        /*0002*/ 	.short	(.L_7 - .L_6)
.L_6:
        /*0004*/ 	.word	0x00000082


	//----- nvinfo : EIATTR_KPARAM_INFO
	.align		4
.L_7:
        /*0008*/ 	.byte	0x04, 0x17
        /*000a*/ 	.short	(.L_9 - .L_8)
.L_8:
        /*000c*/ 	.word	0x00000000
        /*0010*/ 	.short	0x0003
        /*0012*/ 	.short	0x0018
        /*0014*/ 	.byte	0x00, 0xf0, 0x11, 0x00


	//----- nvinfo : EIATTR_KPARAM_INFO
	.align		4
.L_9:
        /*0018*/ 	.byte	0x04, 0x17
        /*001a*/ 	.short	(.L_11 - .L_10)
.L_10:
        /*001c*/ 	.word	0x00000000
        /*0020*/ 	.short	0x0002
        /*0022*/ 	.short	0x0010
        /*0024*/ 	.byte	0x00, 0xf5, 0x21, 0x00


	//----- nvinfo : EIATTR_KPARAM_INFO
	.align		4
.L_11:
        /*0028*/ 	.byte	0x04, 0x17
        /*002a*/ 	.short	(.L_13 - .L_12)
.L_12:
        /*002c*/ 	.word	0x00000000
        /*0030*/ 	.short	0x0001
        /*0032*/ 	.short	0x0008
        /*0034*/ 	.byte	0x00, 0xf5, 0x21, 0x00


	//----- nvinfo : EIATTR_KPARAM_INFO
	.align		4
.L_13:
        /*0038*/ 	.byte	0x04, 0x17
        /*003a*/ 	.short	(.L_15 - .L_14)
.L_14:
        /*003c*/ 	.word	0x00000000
        /*0040*/ 	.short	0x0000
        /*0042*/ 	.short	0x0000
        /*0044*/ 	.byte	0x00, 0xf5, 0x21, 0x00


	//----- nvinfo : EIATTR_SPARSE_MMA_MASK
	.align		4
.L_15:
        /*0048*/ 	.byte	0x03, 0x50
        /*004a*/ 	.short	0x0000


	//----- nvinfo : EIATTR_MAXREG_COUNT
	.align		4
        /*004c*/ 	.byte	0x03, 0x1b
        /*004e*/ 	.short	0x00ff


	//----- nvinfo : EIATTR_MERCURY_ISA_VERSION
	.align		4
        /*0050*/ 	.byte	0x03, 0x5f
        /*0052*/ 	.short	0x0101


	//----- nvinfo : EIATTR_VRC_CTA_INIT_COUNT
	.align		4
        /*0054*/ 	.byte	0x02, 0x4a
	.zero		1
	.zero		1


	//----- nvinfo : EIATTR_EXIT_INSTR_OFFSETS
	.align		4
        /*0058*/ 	.byte	0x04, 0x1c
        /*005a*/ 	.short	(.L_17 - .L_16)


	//   ....[0]....
.L_16:
        /*005c*/ 	.word	0x00000070


	//   ....[1]....
        /*0060*/ 	.word	0x00000130


	//----- nvinfo : EIATTR_CBANK_PARAM_SIZE
	.align		4
.L_17:
        /*0064*/ 	.byte	0x03, 0x19
        /*0066*/ 	.short	0x001c


	//----- nvinfo : EIATTR_PARAM_CBANK
	.align		4
        /*0068*/ 	.byte	0x04, 0x0a
        /*006a*/ 	.short	(.L_19 - .L_18)
	.align		4
.L_18:
        /*006c*/ 	.word	index@(.nv.constant0._Z8subOnGPUPfS_S_i)
        /*0070*/ 	.short	0x0380
        /*0072*/ 	.short	0x001c


	//----- nvinfo : EIATTR_SW_WAR
	.align		4
.L_19:
        /*0074*/ 	.byte	0x04, 0x36
        /*0076*/ 	.short	(.L_21 - .L_20)
.L_20:
        /*0078*/ 	.word	0x00000008
.L_21:


//--------------------- .nv.callgraph             --------------------------
	.section	.nv.callgraph,"",@"SHT_CUDA_CALLGRAPH"
	.align	4
	.sectionentsize	8
	.align		4
        /*0000*/ 	.word	0x00000000
	.align		4
        /*0004*/ 	.word	0xffffffff
	.align		4
        /*0008*/ 	.word	0x00000000
	.align		4
        /*000c*/ 	.word	0xfffffffe
	.align		4
        /*0010*/ 	.word	0x00000000
	.align		4
        /*0014*/ 	.word	0xfffffffd
	.align		4
        /*0018*/ 	.word	0x00000000
	.align		4
        /*001c*/ 	.word	0xfffffffc


//--------------------- .text._Z8subOnGPUPfS_S_i  --------------------------
	.section	.text._Z8subOnGPUPfS_S_i,"ax",@progbits
	.align	128
        .global         _Z8subOnGPUPfS_S_i
        .type           _Z8subOnGPUPfS_S_i,@function
        .size           _Z8subOnGPUPfS_S_i,(.L_x_1 - _Z8subOnGPUPfS_S_i)
        .other          _Z8subOnGPUPfS_S_i,@"STO_CUDA_ENTRY STV_DEFAULT"
_Z8subOnGPUPfS_S_i:
.text._Z8subOnGPUPfS_S_i:
[----:B------:R-:W-:Y:S01]  /*0000*/  LDC R1, c[0x0][0x37c] ;  /* 0x0000df00ff017b82 */ /* 0x000fe20000000800 */
[----:B------:R-:W0:Y:S07]  /*0010*/  S2R R9, SR_TID.X ;  /* 0x0000000000097919 */ /* 0x000e2e0000002100 */
[----:B------:R-:W0:Y:S01]  /*0020*/  S2UR UR4, SR_CTAID.X ;  /* 0x00000000000479c3 */ /* 0x000e220000002500 */
[----:B------:R-:W1:Y:S07]  /*0030*/  LDCU UR5, c[0x0][0x398] ;  /* 0x00007300ff0577ac */ /* 0x000e6e0008000800 */
[----:B------:R-:W0:Y:S02]  /*0040*/  LDC R0, c[0x0][0x360] ;  /* 0x0000d800ff007b82 */ /* 0x000e240000000800 */
[----:B0-----:R-:W-:-:S05]  /*0050*/  IMAD R9, R0, UR4, R9 ;  /* 0x0000000400097c24 */ /* 0x001fca000f8e0209 */
[----:B-1----:R-:W-:-:S13]  /*0060*/  ISETP.GE.AND P0, PT, R9, UR5, PT ;  /* 0x0000000509007c0c */ /* 0x002fda000bf06270 */
[----:B------:R-:W-:Y:S05]  /*0070*/  @P0 EXIT ;  /* 0x000000000000094d */ /* 0x000fea0003800000 */
[----:B------:R-:W0:Y:S01]  /*0080*/  LDC.64 R2, c[0x0][0x380] ;  /* 0x0000e000ff027b82 */ /* 0x000e220000000a00 */
[----:B------:R-:W1:Y:S07]  /*0090*/  LDCU.64 UR4, c[0x0][0x358] ;  /* 0x00006b00ff0477ac */ /* 0x000e6e0008000a00 */
[----:B------:R-:W2:Y:S08]  /*00a0*/  LDC.64 R4, c[0x0][0x388] ;  /* 0x0000e200ff047b82 */ /* 0x000eb00000000a00 */
[----:B------:R-:W3:Y:S01]  /*00b0*/  LDC.64 R6, c[0x0][0x390] ;  /* 0x0000e400ff067b82 */ /* 0x000ee20000000a00 */
[----:B0-----:R-:W-:-:S06]  /*00c0*/  IMAD.WIDE R2, R9, 0x4, R2 ;  /* 0x0000000409027825 */ /* 0x001fcc00078e0202 */
[----:B-1----:R-:W4:Y:S01]  /*00d0*/  LDG.E R2, desc[UR4][R2.64] ;  /* 0x0000000402027981 */ /* 0x002f22000c1e1900 */
[----:B--2---:R-:W-:-:S06]  /*00e0*/  IMAD.WIDE R4, R9, 0x4, R4 ;  /* 0x0000000409047825 */ /* 0x004fcc00078e0204 */
[----:B------:R-:W4:Y:S01]  /*00f0*/  LDG.E R5, desc[UR4][R4.64] ;  /* 0x0000000404057981 */ /* 0x000f22000c1e1900 */
[----:B---3--:R-:W-:-:S04]  /*0100*/  IMAD.WIDE R6, R9, 0x4, R6 ;  /* 0x0000000409067825 */ /* 0x008fc800078e0206 */
[----:B----4-:R-:W-:-:S05]  /*0110*/  FADD R9, R2, -R5 ;  /* 0x8000000502097221 */ /* 0x010fca0000000000 */
[----:B------:R-:W-:Y:S01]  /*0120*/  STG.E desc[UR4][R6.64], R9 ;  /* 0x0000000906007986 */ /* 0x000fe2000c101904 */
[----:B------:R-:W-:Y:S05]  /*0130*/  EXIT ;  /* 0x000000000000794d */ /* 0x000fea0003800000 */
.L_x_0:
[----:B------:R-:W-:-:S00]  /*0140*/  BRA `(.L_x_0) ;  /* 0xfffffffc00fc7947 */ /* 0x000fc0000383ffff */
[----:B------:R-:W-:-:S00]  /*0150*/  NOP ;  /* 0x0000000000007918 */ /* 0x000fc00000000000 */
        /* <DEDUP_REMOVED lines=10> */
.L_x_1:


//--------------------- .nv.shared.reserved.0     --------------------------
	.section	.nv.shared.reserved.0,"aw",@nobits
	.weak		__nv_reservedSMEM_offset_0_alias
	.size		__nv_reservedSMEM_offset_0_alias, 0, 64
	.other		__nv_reservedSMEM_offset_0_alias,@"STO_CUDA_RESERVED_SHARED STV_DEFAULT"
__nv_reservedSMEM_offset_0_alias:
	.zero		0
	.zero		64


//--------------------- .nv.constant0._Z8subOnGPUPfS_S_i --------------------------
	.section	.nv.constant0._Z8subOnGPUPfS_S_i,"a",@progbits
	.sectionflags	@""
	.align	4
.nv.constant0._Z8subOnGPUPfS_S_i:
	.zero		924


//--------------------- SYMBOLS --------------------------

	.type		.nv.reservedSmem.offset0,@object
	.size		.nv.reservedSmem.offset0,0x4
